	.headerflags	@"EF_CUDA_TEXMODE_UNIFIED EF_CUDA_64BIT_ADDRESS EF_CUDA_ACCELERATORS EF_CUDA_SM90 EF_CUDA_VIRTUAL_SM(EF_CUDA_SM90)"
	.elftype	@"ET_EXEC"


//--------------------- .nv.info                  --------------------------
	.section	.nv.info,"",@"SHT_CUDA_INFO"
	.align	4


	//----- nvinfo : EIATTR_REGCOUNT
	.align		4
        /*0000*/ 	.byte	0x04, 0x2f
        /*0002*/ 	.short	(.L_1 - .L_0)
	.align		4
.L_0:
        /*0004*/ 	.word	index@(triton_poi_fused_avg_pool2d_23)
        /*0008*/ 	.word	0x00000020


	//----- nvinfo : EIATTR_MIN_STACK_SIZE
	.align		4
.L_1:
        /*000c*/ 	.byte	0x04, 0x12
        /*000e*/ 	.short	(.L_3 - .L_2)
	.align		4
.L_2:
        /*0010*/ 	.word	index@(triton_poi_fused_avg_pool2d_23)
        /*0014*/ 	.word	0x00000000


	//----- nvinfo : EIATTR_FRAME_SIZE
	.align		4
.L_3:
        /*0018*/ 	.byte	0x04, 0x11
        /*001a*/ 	.short	(.L_5 - .L_4)
	.align		4
.L_4:
        /*001c*/ 	.word	index@(triton_poi_fused_avg_pool2d_23)
        /*0020*/ 	.word	0x00000000


	//----- nvinfo : EIATTR_MIN_STACK_SIZE
	.align		4
.L_5:
        /*0024*/ 	.byte	0x04, 0x12
        /*0026*/ 	.short	(.L_7 - .L_6)
	.align		4
.L_6:
        /*0028*/ 	.word	index@(triton_poi_fused_avg_pool2d_23)
        /*002c*/ 	.word	0x00000000
.L_7:


//--------------------- .nv.info.triton_poi_fused_avg_pool2d_23 --------------------------
	.section	.nv.info.triton_poi_fused_avg_pool2d_23,"",@"SHT_CUDA_INFO"
	.sectionflags	@""
	.align	4


	//----- nvinfo : EIATTR_CUDA_API_VERSION
	.align		4
        /*0000*/ 	.byte	0x04, 0x37
        /*0002*/ 	.short	(.L_9 - .L_8)
.L_8:
        /*0004*/ 	.word	0x0000007c


	//----- nvinfo : EIATTR_KPARAM_INFO
	.align		4
.L_9:
        /*0008*/ 	.byte	0x04, 0x17
        /*000a*/ 	.short	(.L_11 - .L_10)
.L_10:
        /*000c*/ 	.word	0x00000000
        /*0010*/ 	.short	0x0002
        /*0012*/ 	.short	0x0010
        /*0014*/ 	.byte	0x00, 0xf0, 0x11, 0x00


	//----- nvinfo : EIATTR_KPARAM_INFO
	.align		4
.L_11:
        /*0018*/ 	.byte	0x04, 0x17
        /*001a*/ 	.short	(.L_13 - .L_12)
.L_12:
        /*001c*/ 	.word	0x00000000
        /*0020*/ 	.short	0x0001
        /*0022*/ 	.short	0x0008
        /*0024*/ 	.byte	0x00, 0xf4, 0x21, 0x00


	//----- nvinfo : EIATTR_KPARAM_INFO
	.align		4
.L_13:
        /*0028*/ 	.byte	0x04, 0x17
        /*002a*/ 	.short	(.L_15 - .L_14)
.L_14:
        /*002c*/ 	.word	0x00000000
        /*0030*/ 	.short	0x0000
        /*0032*/ 	.short	0x0000
        /*0034*/ 	.byte	0x00, 0xf4, 0x21, 0x00


	//----- nvinfo : EIATTR_SPARSE_MMA_MASK
	.align		4
.L_15:
        /*0038*/ 	.byte	0x03, 0x50
        /*003a*/ 	.short	0x0000


	//----- nvinfo : EIATTR_MAXREG_COUNT
	.align		4
        /*003c*/ 	.byte	0x03, 0x1b
        /*003e*/ 	.short	0x00ff


	//----- nvinfo : EIATTR_EXIT_INSTR_OFFSETS
	.align		4
        /*0040*/ 	.byte	0x04, 0x1c
        /*0042*/ 	.short	(.L_17 - .L_16)


	//   ....[0]....
.L_16:
        /*0044*/ 	.word	0x00000670


	//----- nvinfo : EIATTR_REQNTID
	.align		4
.L_17:
        /*0048*/ 	.byte	0x04, 0x10
        /*004a*/ 	.short	(.L_19 - .L_18)
.L_18:
        /*004c*/ 	.word	0x00000080
        /*0050*/ 	.word	0x00000001
        /*0054*/ 	.word	0x00000001


	//----- nvinfo : EIATTR_CBANK_PARAM_SIZE
	.align		4
.L_19:
        /*0058*/ 	.byte	0x03, 0x19
        /*005a*/ 	.short	0x0014


	//----- nvinfo : EIATTR_PARAM_CBANK
	.align		4
        /*005c*/ 	.byte	0x04, 0x0a
        /*005e*/ 	.short	(.L_21 - .L_20)
	.align		4
.L_20:
        /*0060*/ 	.word	index@(.nv.constant0.triton_poi_fused_avg_pool2d_23)
        /*0064*/ 	.short	0x0210
        /*0066*/ 	.short	0x0014


	//----- nvinfo : EIATTR_SW_WAR
	.align		4
.L_21:
        /*0068*/ 	.byte	0x04, 0x36
        /*006a*/ 	.short	(.L_23 - .L_22)
.L_22:
        /*006c*/ 	.word	0x00000008
.L_23:


//--------------------- .nv.callgraph             --------------------------
	.section	.nv.callgraph,"",@"SHT_CUDA_CALLGRAPH"
	.align	4
	.sectionentsize	8
	.align		4
        /*0000*/ 	.word	0x00000000
	.align		4
        /*0004*/ 	.word	0xffffffff
	.align		4
        /*0008*/ 	.word	0x00000000
	.align		4
        /*000c*/ 	.word	0xfffffffe
	.align		4
        /*0010*/ 	.word	0x00000000
	.align		4
        /*0014*/ 	.word	0xfffffffd
	.align		4
        /*0018*/ 	.word	0x00000000
	.align		4
        /*001c*/ 	.word	0xfffffffc


//--------------------- .text.triton_poi_fused_avg_pool2d_23 --------------------------
	.section	.text.triton_poi_fused_avg_pool2d_23,"ax",@progbits
	.align	128
        .global         triton_poi_fused_avg_pool2d_23
        .type           triton_poi_fused_avg_pool2d_23,@function
        .size           triton_poi_fused_avg_pool2d_23,(.L_x_1 - triton_poi_fused_avg_pool2d_23)
        .other          triton_poi_fused_avg_pool2d_23,@"STO_CUDA_ENTRY STV_DEFAULT"
triton_poi_fused_avg_pool2d_23:
.text.triton_poi_fused_avg_pool2d_23:
[----:B------:R-:W-:Y:S01]  /*0000*/  LDC R1, c[0x0][0x28] ;  /* 0x00000a00ff017b82 */ /* 0x000fe20000000800 */
[----:B------:R-:W1:Y:S07]  /*0010*/  S2R R0, SR_TID.X ;  /* 0x0000000000007919 */ /* 0x000e6e0000002100 */
[----:B------:R-:W2:Y:S01]  /*0020*/  LDC.64 R24, c[0x0][0x210] ;  /* 0x00008400ff187b82 */ /* 0x000ea20000000a00 */
[----:B------:R-:W-:Y:S01]  /*0030*/  ULDC.64 UR4, c[0x0][0x208] ;  /* 0x0000820000047ab9 */ /* 0x000fe20000000a00 */
[----:B------:R-:W3:Y:S01]  /*0040*/  S2R R5, SR_CTAID.X ;  /* 0x0000000000057919 */ /* 0x000ee20000002500 */
[----:B-1----:R-:W-:-:S02]  /*0050*/  SHF.L.U32 R0, R0, 0x2, RZ ;  /* 0x0000000200007819 */ /* 0x002fc400000006ff */
[----:B---3--:R-:W-:Y:S02]  /*0060*/  SHF.R.S32.HI R3, RZ, 0x15, R5 ;  /* 0x00000015ff037819 */ /* 0x008fe40000011405 */
[----:B------:R-:W-:Y:S02]  /*0070*/  LOP3.LUT R0, R0, 0x1fc, RZ, 0xc0, !PT ;  /* 0x000001fc00007812 */ /* 0x000fe400078ec0ff */
[----:B------:R-:W-:Y:S02]  /*0080*/  SGXT R3, R3, 0x1 ;  /* 0x000000010303781a */ /* 0x000fe40000000200 */
[----:B------:R-:W-:-:S04]  /*0090*/  LEA R0, R5, R0, 0xa ;  /* 0x0000000005007211 */ /* 0x000fc800078e50ff */
[CC--:B------:R-:W-:Y:S02]  /*00a0*/  LEA.HI R2, R3.reuse, R0.reuse, RZ, 0xa ;  /* 0x0000000003027211 */ /* 0x0c0fe400078f50ff */
[CC--:B------:R-:W-:Y:S02]  /*00b0*/  LEA.HI R7, R3.reuse, R0.reuse, RZ, 0xd ;  /* 0x0000000003077211 */ /* 0x0c0fe400078f68ff */
[----:B------:R-:W-:Y:S02]  /*00c0*/  SHF.R.S32.HI R6, RZ, 0xa, R2 ;  /* 0x0000000aff067819 */ /* 0x000fe40000011402 */
[----:B------:R-:W-:Y:S02]  /*00d0*/  LEA.HI R4, R3, R0, RZ, 0x10 ;  /* 0x0000000003047211 */ /* 0x000fe400078f80ff */
[----:B------:R-:W-:Y:S02]  /*00e0*/  LOP3.LUT R5, R2, 0xfffffc00, RZ, 0xc0, !PT ;  /* 0xfffffc0002057812 */ /* 0x000fe400078ec0ff */
[----:B------:R-:W-:-:S02]  /*00f0*/  SHF.R.S32.HI R7, RZ, 0xd, R7 ;  /* 0x0000000dff077819 */ /* 0x000fc40000011407 */
[----:B------:R-:W-:Y:S02]  /*0100*/  LEA.HI R8, R6, R6, RZ, 0x3 ;  /* 0x0000000606087211 */ /* 0x000fe400078f18ff */
[----:B------:R-:W-:Y:S02]  /*0110*/  SHF.R.S32.HI R4, RZ, 0x10, R4 ;  /* 0x00000010ff047819 */ /* 0x000fe40000011404 */
[----:B------:R-:W-:Y:S02]  /*0120*/  IADD3 R5, R0, -R5, RZ ;  /* 0x8000000500057210 */ /* 0x000fe40007ffe0ff */
[----:B------:R-:W-:Y:S02]  /*0130*/  LEA.HI R2, R7, R7, RZ, 0x3 ;  /* 0x0000000707027211 */ /* 0x000fe400078f18ff */
[----:B------:R-:W-:Y:S01]  /*0140*/  LOP3.LUT R9, R8, 0x1ffff8, RZ, 0xc0, !PT ;  /* 0x001ffff808097812 */ /* 0x000fe200078ec0ff */
[----:B------:R-:W-:Y:S01]  /*0150*/  IMAD R4, R4, 0x48400, R5 ;  /* 0x0004840004047824 */ /* 0x000fe200078e0205 */
[----:B------:R-:W-:-:S02]  /*0160*/  LOP3.LUT R2, R2, 0x1ffff8, RZ, 0xc0, !PT ;  /* 0x001ffff802027812 */ /* 0x000fc400078ec0ff */
[----:B------:R-:W-:Y:S02]  /*0170*/  IADD3 R9, R6, -R9, RZ ;  /* 0x8000000906097210 */ /* 0x000fe40007ffe0ff */
[----:B------:R-:W-:Y:S02]  /*0180*/  IADD3 R2, R7, -R2, RZ ;  /* 0x8000000207027210 */ /* 0x000fe40007ffe0ff */
[----:B------:R-:W-:-:S05]  /*0190*/  LEA R9, R9, R4, 0xb ;  /* 0x0000000409097211 */ /* 0x000fca00078e58ff */
[----:B------:R-:W-:-:S04]  /*01a0*/  IMAD R9, R2, 0x8800, R9 ;  /* 0x0000880002097824 */ /* 0x000fc800078e0209 */
[----:B--2---:R-:W-:Y:S01]  /*01b0*/  IMAD.WIDE R12, R9, 0x4, R24 ;  /* 0x00000004090c7825 */ /* 0x004fe200078e0218 */
[----:B------:R-:W-:Y:S02]  /*01c0*/  IADD3 R17, R9, 0x400, RZ ;  /* 0x0000040009117810 */ /* 0x000fe40007ffe0ff */
[----:B------:R-:W-:-:S03]  /*01d0*/  IADD3 R5, R9, 0x4400, RZ ;  /* 0x0000440009057810 */ /* 0x000fc60007ffe0ff */
[--C-:B------:R-:W-:Y:S01]  /*01e0*/  IMAD.WIDE R16, R17, 0x4, R24.reuse ;  /* 0x0000000411107825 */ /* 0x100fe200078e0218 */
[----:B------:R-:W2:Y:S03]  /*01f0*/  LDG.E.128 R12, desc[UR4][R12.64] ;  /* 0x000000040c0c7981 */ /* 0x000ea6000c1e1d00 */
[----:B------:R-:W-:Y:S02]  /*0200*/  IMAD.WIDE R4, R5, 0x4, R24 ;  /* 0x0000000405047825 */ /* 0x000fe400078e0218 */
[----:B------:R-:W2:Y:S04]  /*0210*/  LDG.E.128 R16, desc[UR4][R16.64] ;  /* 0x0000000410107981 */ /* 0x000ea8000c1e1d00 */
[----:B------:R-:W3:Y:S01]  /*0220*/  LDG.E.128 R4, desc[UR4][R4.64] ;  /* 0x0000000404047981 */ /* 0x000ee2000c1e1d00 */
[----:B------:R-:W-:-:S02]  /*0230*/  IADD3 R8, R0, 0x200, RZ ;  /* 0x0000020000087810 */ /* 0x000fc40007ffe0ff */
[----:B------:R-:W-:Y:S02]  /*0240*/  IADD3 R9, R9, 0x4800, RZ ;  /* 0x0000480009097810 */ /* 0x000fe40007ffe0ff */
[CC--:B------:R-:W-:Y:S02]  /*0250*/  LEA.HI R2, R3.reuse, R8.reuse, RZ, 0xa ;  /* 0x0000000803027211 */ /* 0x0c0fe400078f50ff */
[CC--:B------:R-:W-:Y:S02]  /*0260*/  LEA.HI R10, R3.reuse, R8.reuse, RZ, 0xd ;  /* 0x00000008030a7211 */ /* 0x0c0fe400078f68ff */
[----:B------:R-:W-:Y:S02]  /*0270*/  LOP3.LUT R11, R2, 0xfffffc00, RZ, 0xc0, !PT ;  /* 0xfffffc00020b7812 */ /* 0x000fe400078ec0ff */
[----:B------:R-:W-:Y:S02]  /*0280*/  SHF.R.S32.HI R2, RZ, 0xa, R2 ;  /* 0x0000000aff027819 */ /* 0x000fe40000011402 */
[----:B------:R-:W-:-:S02]  /*0290*/  LEA.HI R3, R3, R8, RZ, 0x10 ;  /* 0x0000000803037211 */ /* 0x000fc400078f80ff */
[----:B------:R-:W-:Y:S02]  /*02a0*/  SHF.R.S32.HI R10, RZ, 0xd, R10 ;  /* 0x0000000dff0a7819 */ /* 0x000fe4000001140a */
[----:B------:R-:W-:Y:S02]  /*02b0*/  LEA.HI R20, R2, R2, RZ, 0x3 ;  /* 0x0000000202147211 */ /* 0x000fe400078f18ff */
[----:B------:R-:W-:Y:S02]  /*02c0*/  IADD3 R11, R8, -R11, RZ ;  /* 0x8000000b080b7210 */ /* 0x000fe40007ffe0ff */
[----:B------:R-:W-:Y:S02]  /*02d0*/  SHF.R.S32.HI R8, RZ, 0x10, R3 ;  /* 0x00000010ff087819 */ /* 0x000fe40000011403 */
[----:B------:R-:W-:Y:S02]  /*02e0*/  LEA.HI R3, R10, R10, RZ, 0x3 ;  /* 0x0000000a0a037211 */ /* 0x000fe400078f18ff */
[----:B------:R-:W-:Y:S01]  /*02f0*/  LOP3.LUT R21, R20, 0x1ffff8, RZ, 0xc0, !PT ;  /* 0x001ffff814157812 */ /* 0x000fe200078ec0ff */
[----:B------:R-:W-:Y:S01]  /*0300*/  IMAD R8, R8, 0x48400, R11 ;  /* 0x0004840008087824 */ /* 0x000fe200078e020b */
[----:B------:R-:W-:-:S02]  /*0310*/  LOP3.LUT R3, R3, 0x1ffff8, RZ, 0xc0, !PT ;  /* 0x001ffff803037812 */ /* 0x000fc400078ec0ff */
[----:B------:R-:W-:Y:S02]  /*0320*/  IADD3 R21, R2, -R21, RZ ;  /* 0x8000001502157210 */ /* 0x000fe40007ffe0ff */
[----:B------:R-:W-:Y:S02]  /*0330*/  IADD3 R3, R10, -R3, RZ ;  /* 0x800000030a037210 */ /* 0x000fe40007ffe0ff */
[----:B------:R-:W-:-:S05]  /*0340*/  LEA R8, R21, R8, 0xb ;  /* 0x0000000815087211 */ /* 0x000fca00078e58ff */
[----:B------:R-:W-:Y:S02]  /*0350*/  IMAD R3, R3, 0x8800, R8 ;  /* 0x0000880003037824 */ /* 0x000fe400078e0208 */
[----:B------:R-:W-:-:S03]  /*0360*/  IMAD.WIDE R8, R9, 0x4, R24 ;  /* 0x0000000409087825 */ /* 0x000fc600078e0218 */
[----:B------:R-:W-:Y:S02]  /*0370*/  IADD3 R27, R3, 0x400, RZ ;  /* 0x00000400031b7810 */ /* 0x000fe40007ffe0ff */
[----:B------:R-:W-:Y:S01]  /*0380*/  IADD3 R23, R3, 0x4400, RZ ;  /* 0x0000440003177810 */ /* 0x000fe20007ffe0ff */
[--C-:B------:R-:W-:Y:S01]  /*0390*/  IMAD.WIDE R28, R3, 0x4, R24.reuse ;  /* 0x00000004031c7825 */ /* 0x100fe200078e0218 */
[----:B------:R-:W-:Y:S01]  /*03a0*/  IADD3 R21, R3, 0x4800, RZ ;  /* 0x0000480003157810 */ /* 0x000fe20007ffe0ff */
[----:B------:R-:W4:Y:S02]  /*03b0*/  LDG.E.128 R8, desc[UR4][R8.64] ;  /* 0x0000000408087981 */ /* 0x000f24000c1e1d00 */
[----:B------:R-:W-:-:S04]  /*03c0*/  IMAD.WIDE R26, R27, 0x4, R24 ;  /* 0x000000041b1a7825 */ /* 0x000fc800078e0218 */
[----:B------:R-:W-:-:S04]  /*03d0*/  IMAD.WIDE R22, R23, 0x4, R24 ;  /* 0x0000000417167825 */ /* 0x000fc800078e0218 */
[----:B------:R-:W-:-:S04]  /*03e0*/  IMAD.WIDE R24, R21, 0x4, R24 ;  /* 0x0000000415187825 */ /* 0x000fc800078e0218 */
[----:B--2---:R-:W-:Y:S01]  /*03f0*/  FADD R20, R12, R16 ;  /* 0x000000100c147221 */ /* 0x004fe20000000000 */
[----:B------:R-:W-:Y:S01]  /*0400*/  FADD R21, R13, R17 ;  /* 0x000000110d157221 */ /* 0x000fe20000000000 */
[----:B------:R-:W-:Y:S01]  /*0410*/  FADD R3, R14, R18 ;  /* 0x000000120e037221 */ /* 0x000fe20000000000 */
[----:B------:R-:W-:Y:S02]  /*0420*/  FADD R2, R15, R19 ;  /* 0x000000130f027221 */ /* 0x000fe40000000000 */
[----:B------:R-:W2:Y:S01]  /*0430*/  LDG.E.128 R12, desc[UR4][R28.64] ;  /* 0x000000041c0c7981 */ /* 0x000ea2000c1e1d00 */
[----:B---3--:R-:W-:-:S03]  /*0440*/  FADD R4, R4, R20 ;  /* 0x0000001404047221 */ /* 0x008fc60000000000 */
[----:B------:R-:W2:Y:S01]  /*0450*/  LDG.E.128 R16, desc[UR4][R26.64] ;  /* 0x000000041a107981 */ /* 0x000ea2000c1e1d00 */
[----:B------:R-:W-:-:S03]  /*0460*/  FADD R5, R5, R21 ;  /* 0x0000001505057221 */ /* 0x000fc60000000000 */
[----:B------:R-:W3:Y:S01]  /*0470*/  LDG.E.128 R20, desc[UR4][R22.64] ;  /* 0x0000000416147981 */ /* 0x000ee2000c1e1d00 */
[----:B------:R-:W-:-:S03]  /*0480*/  FADD R3, R6, R3 ;  /* 0x0000000306037221 */ /* 0x000fc60000000000 */
[----:B------:R-:W5:Y:S01]  /*0490*/  LDG.E.128 R24, desc[UR4][R24.64] ;  /* 0x0000000418187981 */ /* 0x000f62000c1e1d00 */
[----:B------:R-:W-:Y:S02]  /*04a0*/  FADD R2, R7, R2 ;  /* 0x0000000207027221 */ /* 0x000fe40000000000 */
[----:B------:R-:W1:Y:S01]  /*04b0*/  LDC.64 R6, c[0x0][0x218] ;  /* 0x00008600ff067b82 */ /* 0x000e620000000a00 */
[----:B----4-:R-:W-:Y:S01]  /*04c0*/  FADD R4, R8, R4 ;  /* 0x0000000408047221 */ /* 0x010fe20000000000 */
[----:B------:R-:W-:Y:S01]  /*04d0*/  FADD R5, R9, R5 ;  /* 0x0000000509057221 */ /* 0x000fe20000000000 */
[----:B------:R-:W-:Y:S01]  /*04e0*/  FADD R3, R10, R3 ;  /* 0x000000030a037221 */ /* 0x000fe20000000000 */
[----:B------:R-:W-:Y:S01]  /*04f0*/  FADD R2, R11, R2 ;  /* 0x000000020b027221 */ /* 0x000fe20000000000 */
[----:B------:R-:W-:Y:S01]  /*0500*/  FMUL R4, R4, 0.25 ;  /* 0x3e80000004047820 */ /* 0x000fe20000400000 */
[----:B------:R-:W-:Y:S01]  /*0510*/  FMUL R5, R5, 0.25 ;  /* 0x3e80000005057820 */ /* 0x000fe20000400000 */
[----:B--2---:R-:W-:Y:S01]  /*0520*/  FADD R9, R12, R16 ;  /* 0x000000100c097221 */ /* 0x004fe20000000000 */
[----:B------:R-:W-:Y:S01]  /*0530*/  FADD R8, R13, R17 ;  /* 0x000000110d087221 */ /* 0x000fe20000000000 */
[----:B------:R-:W-:Y:S01]  /*0540*/  FADD R11, R14, R18 ;  /* 0x000000120e0b7221 */ /* 0x000fe20000000000 */
[----:B------:R-:W-:Y:S01]  /*0550*/  FADD R10, R15, R19 ;  /* 0x000000130f0a7221 */ /* 0x000fe20000000000 */
[----:B---3--:R-:W-:Y:S01]  /*0560*/  FADD R9, R20, R9 ;  /* 0x0000000914097221 */ /* 0x008fe20000000000 */
[----:B------:R-:W-:Y:S01]  /*0570*/  FADD R8, R21, R8 ;  /* 0x0000000815087221 */ /* 0x000fe20000000000 */
[----:B------:R-:W-:Y:S01]  /*0580*/  FADD R11, R22, R11 ;  /* 0x0000000b160b7221 */ /* 0x000fe20000000000 */
[----:B------:R-:W-:Y:S01]  /*0590*/  FADD R10, R23, R10 ;  /* 0x0000000a170a7221 */ /* 0x000fe20000000000 */
[----:B-----5:R-:W-:Y:S01]  /*05a0*/  FADD R24, R24, R9 ;  /* 0x0000000918187221 */ /* 0x020fe20000000000 */
[----:B------:R-:W-:Y:S01]  /*05b0*/  FADD R25, R25, R8 ;  /* 0x0000000819197221 */ /* 0x000fe20000000000 */
[----:B------:R-:W-:Y:S01]  /*05c0*/  FADD R11, R26, R11 ;  /* 0x0000000b1a0b7221 */ /* 0x000fe20000000000 */
[----:B------:R-:W-:Y:S01]  /*05d0*/  FADD R10, R27, R10 ;  /* 0x0000000a1b0a7221 */ /* 0x000fe20000000000 */
[----:B-1----:R-:W-:-:S04]  /*05e0*/  IMAD.WIDE R8, R0, 0x4, R6 ;  /* 0x0000000400087825 */ /* 0x002fc800078e0206 */
[----:B------:R-:W-:Y:S01]  /*05f0*/  FMUL R6, R3, 0.25 ;  /* 0x3e80000003067820 */ /* 0x000fe20000400000 */
[----:B------:R-:W-:Y:S01]  /*0600*/  FMUL R7, R2, 0.25 ;  /* 0x3e80000002077820 */ /* 0x000fe20000400000 */
[----:B------:R-:W-:Y:S01]  /*0610*/  FMUL R24, R24, 0.25 ;  /* 0x3e80000018187820 */ /* 0x000fe20000400000 */
[----:B------:R-:W-:Y:S01]  /*0620*/  FMUL R25, R25, 0.25 ;  /* 0x3e80000019197820 */ /* 0x000fe20000400000 */
[----:B------:R-:W-:Y:S01]  /*0630*/  FMUL R26, R11, 0.25 ;  /* 0x3e8000000b1a7820 */ /* 0x000fe20000400000 */
[----:B------:R-:W-:Y:S01]  /*0640*/  FMUL R27, R10, 0.25 ;  /* 0x3e8000000a1b7820 */ /* 0x000fe20000400000 */
[----:B------:R-:W-:Y:S04]  /*0650*/  STG.E.128 desc[UR4][R8.64], R4 ;  /* 0x0000000408007986 */ /* 0x000fe8000c101d04 */
[----:B------:R-:W-:Y:S01]  /*0660*/  STG.E.128 desc[UR4][R8.64+0x800], R24 ;  /* 0x0008001808007986 */ /* 0x000fe2000c101d04 */
[----:B------:R-:W-:Y:S05]  /*0670*/  EXIT ;  /* 0x000000000000794d */ /* 0x000fea0003800000 */
.L_x_0:
[----:B------:R-:W-:-:S00]  /*0680*/  BRA `(.L_x_0) ;  /* 0xfffffffc00fc7947 */ /* 0x000fc0000383ffff */
[----:B------:R-:W-:-:S00]  /*0690*/  NOP ;  /* 0x0000000000007918 */ /* 0x000fc00000000000 */
        /* <DEDUP_REMOVED lines=14> */
.L_x_1:


//--------------------- .nv.constant0.triton_poi_fused_avg_pool2d_23 --------------------------
	.section	.nv.constant0.triton_poi_fused_avg_pool2d_23,"a",@progbits
	.sectionflags	@""
	.align	4
.nv.constant0.triton_poi_fused_avg_pool2d_23:
	.zero		548
